//
// Generated by NVIDIA NVVM Compiler
//
// Compiler Build ID: CL-36424714
// Cuda compilation tools, release 13.0, V13.0.88
// Based on NVVM 20.0.0
//

.version 9.0
.target sm_100
.address_size 64

	// .globl	_Z10axpyKernelPKfS0_Pffi

.visible .entry _Z10axpyKernelPKfS0_Pffi(
	.param .u64 .ptr .align 1 _Z10axpyKernelPKfS0_Pffi_param_0,
	.param .u64 .ptr .align 1 _Z10axpyKernelPKfS0_Pffi_param_1,
	.param .u64 .ptr .align 1 _Z10axpyKernelPKfS0_Pffi_param_2,
	.param .f32 _Z10axpyKernelPKfS0_Pffi_param_3,
	.param .u32 _Z10axpyKernelPKfS0_Pffi_param_4
)
{
	.reg .pred 	%p<3>;
	.reg .b32 	%r<11>;
	.reg .b32 	%f<5>;
	.reg .b64 	%rd<11>;

	ld.param.u64 	%rd4, [_Z10axpyKernelPKfS0_Pffi_param_0];
	ld.param.u64 	%rd5, [_Z10axpyKernelPKfS0_Pffi_param_1];
	ld.param.u64 	%rd6, [_Z10axpyKernelPKfS0_Pffi_param_2];
	ld.param.f32 	%f1, [_Z10axpyKernelPKfS0_Pffi_param_3];
	ld.param.u32 	%r6, [_Z10axpyKernelPKfS0_Pffi_param_4];
	mov.u32 	%r7, %ctaid.x;
	mov.u32 	%r1, %ntid.x;
	mov.u32 	%r8, %tid.x;
	mad.lo.s32 	%r10, %r7, %r1, %r8;
	setp.ge.s32 	%p1, %r10, %r6;
	@%p1 bra 	$L__BB0_3;
	mov.u32 	%r9, %nctaid.x;
	mul.lo.s32 	%r3, %r9, %r1;
	cvta.to.global.u64 	%rd1, %rd4;
	cvta.to.global.u64 	%rd2, %rd5;
	cvta.to.global.u64 	%rd3, %rd6;
$L__BB0_2:
	mul.wide.s32 	%rd7, %r10, 4;
	add.s64 	%rd8, %rd1, %rd7;
	ld.global.f32 	%f2, [%rd8];
	add.s64 	%rd9, %rd2, %rd7;
	ld.global.f32 	%f3, [%rd9];
	fma.rn.f32 	%f4, %f1, %f2, %f3;
	add.s64 	%rd10, %rd3, %rd7;
	st.global.f32 	[%rd10], %f4;
	add.s32 	%r10, %r10, %r3;
	setp.lt.s32 	%p2, %r10, %r6;
	@%p2 bra 	$L__BB0_2;
$L__BB0_3:
	ret;

}


// ===== COMPILED SASS (sm_100) =====

	.target	sm_100

	.elftype	@"ET_EXEC"


//--------------------- .note.nv.tkinfo           --------------------------
	.section	.note.nv.tkinfo,"",@"SHT_NOTE"
	.sectionflags	@"SHF_NOTE_NV_TKINFO"
	.tkinfo
        /*0018*/ 	.word	0x00000002
        /*0030*/ 	.string	""
        /*0030*/ 	.string	"ptxas"
        /*0030*/ 	.string	"Cuda compilation tools, release 13.0, V13.0.88"
        /*0030*/ 	.string	"Build cuda_13.0.r13.0/compiler.36424714_0"
        /*0030*/ 	.string	"-arch sm_100 -m 64 "



//--------------------- .note.nv.cuinfo           --------------------------
	.section	.note.nv.cuinfo,"",@"SHT_NOTE"
	.sectionflags	@"SHF_NOTE_NV_CUINFO"
        /*0018*/ 	.short	0x0002
        /*001a*/ 	.short	0x0064
        /*001c*/ 	.short	0x0082
	.zero		2


//--------------------- .nv.info                  --------------------------
	.section	.nv.info,"",@"SHT_CUDA_INFO"
	.align	4


	//----- nvinfo : EIATTR_REGCOUNT
	.align		4
        /*0000*/ 	.byte	0x04, 0x2f
        /*0002*/ 	.short	(.L_1 - .L_0)
	.align		4
.L_0:
        /*0004*/ 	.word	index@(_Z10axpyKernelPKfS0_Pffi)
        /*0008*/ 	.word	0x00000014


	//----- nvinfo : EIATTR_FRAME_SIZE
	.align		4
.L_1:
        /*000c*/ 	.byte	0x04, 0x11
        /*000e*/ 	.short	(.L_3 - .L_2)
	.align		4
.L_2:
        /*0010*/ 	.word	index@(_Z10axpyKernelPKfS0_Pffi)
        /*0014*/ 	.word	0x00000000


	//----- nvinfo : EIATTR_MIN_STACK_SIZE
	.align		4
.L_3:
        /*0018*/ 	.byte	0x04, 0x12
        /*001a*/ 	.short	(.L_5 - .L_4)
	.align		4
.L_4:
        /*001c*/ 	.word	index@(_Z10axpyKernelPKfS0_Pffi)
        /*0020*/ 	.word	0x00000000
.L_5:


//--------------------- .nv.compat                --------------------------
	.section	.nv.compat,"",@"SHT_CUDA_COMPAT_INFO"
	.align	4
        /*0000*/ 	.byte	0x02, 0x09, 0x00, 0x00, 0x02, 0x02, 0x01, 0x00, 0x02, 0x05, 0x05, 0x00, 0x03, 0x07, 0x01, 0x01
        /*0010*/ 	.byte	0x02, 0x03, 0x00, 0x00, 0x02, 0x06, 0x01, 0x00, 0x04, 0x0b, 0x08, 0x00, 0x09, 0x00, 0x00, 0x00
        /*0020*/ 	.byte	0x00, 0x00, 0x00, 0x00


//--------------------- .nv.info._Z10axpyKernelPKfS0_Pffi --------------------------
	.section	.nv.info._Z10axpyKernelPKfS0_Pffi,"",@"SHT_CUDA_INFO"
	.sectionflags	@""
	.align	4


	//----- nvinfo : EIATTR_CUDA_API_VERSION
	.align		4
        /*0000*/ 	.byte	0x04, 0x37
        /*0002*/ 	.short	(.L_7 - .L_6)
.L_6:
        /*0004*/ 	.word	0x00000082


	//----- nvinfo : EIATTR_KPARAM_INFO
	.align		4
.L_7:
        /*0008*/ 	.byte	0x04, 0x17
        /*000a*/ 	.short	(.L_9 - .L_8)
.L_8:
        /*000c*/ 	.word	0x00000000
        /*0010*/ 	.short	0x0004
        /*0012*/ 	.short	0x001c
        /*0014*/ 	.byte	0x00, 0xf0, 0x11, 0x00


	//----- nvinfo : EIATTR_KPARAM_INFO
	.align		4
.L_9:
        /*0018*/ 	.byte	0x04, 0x17
        /*001a*/ 	.short	(.L_11 - .L_10)
.L_10:
        /*001c*/ 	.word	0x00000000
        /*0020*/ 	.short	0x0003
        /*0022*/ 	.short	0x0018
        /*0024*/ 	.byte	0x00, 0xf0, 0x11, 0x00


	//----- nvinfo : EIATTR_KPARAM_INFO
	.align		4
.L_11:
        /*0028*/ 	.byte	0x04, 0x17
        /*002a*/ 	.short	(.L_13 - .L_12)
.L_12:
        /*002c*/ 	.word	0x00000000
        /*0030*/ 	.short	0x0002
        /*0032*/ 	.short	0x0010
        /*0034*/ 	.byte	0x00, 0xf5, 0x21, 0x00


	//----- nvinfo : EIATTR_KPARAM_INFO
	.align		4
.L_13:
        /*0038*/ 	.byte	0x04, 0x17
        /*003a*/ 	.short	(.L_15 - .L_14)
.L_14:
        /*003c*/ 	.word	0x00000000
        /*0040*/ 	.short	0x0001
        /*0042*/ 	.short	0x0008
        /*0044*/ 	.byte	0x00, 0xf5, 0x21, 0x00


	//----- nvinfo : EIATTR_KPARAM_INFO
	.align		4
.L_15:
        /*0048*/ 	.byte	0x04, 0x17
        /*004a*/ 	.short	(.L_17 - .L_16)
.L_16:
        /*004c*/ 	.word	0x00000000
        /*0050*/ 	.short	0x0000
        /*0052*/ 	.short	0x0000
        /*0054*/ 	.byte	0x00, 0xf5, 0x21, 0x00


	//----- nvinfo : EIATTR_SPARSE_MMA_MASK
	.align		4
.L_17:
        /*0058*/ 	.byte	0x03, 0x50
        /*005a*/ 	.short	0x0000


	//----- nvinfo : EIATTR_MAXREG_COUNT
	.align		4
        /*005c*/ 	.byte	0x03, 0x1b
        /*005e*/ 	.short	0x00ff


	//----- nvinfo : EIATTR_MERCURY_ISA_VERSION
	.align		4
        /*0060*/ 	.byte	0x03, 0x5f
        /*0062*/ 	.short	0x0101


	//----- nvinfo : EIATTR_VRC_CTA_INIT_COUNT
	.align		4
        /*0064*/ 	.byte	0x02, 0x4a
	.zero		1
	.zero		1


	//----- nvinfo : EIATTR_EXIT_INSTR_OFFSETS
	.align		4
        /*0068*/ 	.byte	0x04, 0x1c
        /*006a*/ 	.short	(.L_19 - .L_18)


	//   ....[0]....
.L_18:
        /*006c*/ 	.word	0x00000070


	//   ....[1]....
        /*0070*/ 	.word	0x00000190


	//----- nvinfo : EIATTR_CRS_STACK_SIZE
	.align		4
.L_19:
        /*0074*/ 	.byte	0x04, 0x1e
        /*0076*/ 	.short	(.L_21 - .L_20)
.L_20:
        /*0078*/ 	.word	0x00000000


	//----- nvinfo : EIATTR_CBANK_PARAM_SIZE
	.align		4
.L_21:
        /*007c*/ 	.byte	0x03, 0x19
        /*007e*/ 	.short	0x0020


	//----- nvinfo : EIATTR_PARAM_CBANK
	.align		4
        /*0080*/ 	.byte	0x04, 0x0a
        /*0082*/ 	.short	(.L_23 - .L_22)
	.align		4
.L_22:
        /*0084*/ 	.word	index@(.nv.constant0._Z10axpyKernelPKfS0_Pffi)
        /*0088*/ 	.short	0x0380
        /*008a*/ 	.short	0x0020


	//----- nvinfo : EIATTR_SW_WAR
	.align		4
.L_23:
        /*008c*/ 	.byte	0x04, 0x36
        /*008e*/ 	.short	(.L_25 - .L_24)
.L_24:
        /*0090*/ 	.word	0x00000008
.L_25:


//--------------------- .nv.callgraph             --------------------------
	.section	.nv.callgraph,"",@"SHT_CUDA_CALLGRAPH"
	.align	4
	.sectionentsize	8
	.align		4
        /*0000*/ 	.word	0x00000000
	.align		4
        /*0004*/ 	.word	0xffffffff
	.align		4
        /*0008*/ 	.word	0x00000000
	.align		4
        /*000c*/ 	.word	0xfffffffe
	.align		4
        /*0010*/ 	.word	0x00000000
	.align		4
        /*0014*/ 	.word	0xfffffffd
	.align		4
        /*0018*/ 	.word	0x00000000
	.align		4
        /*001c*/ 	.word	0xfffffffc


//--------------------- .text._Z10axpyKernelPKfS0_Pffi --------------------------
	.section	.text._Z10axpyKernelPKfS0_Pffi,"ax",@progbits
	.align	128
        .global         _Z10axpyKernelPKfS0_Pffi
        .type           _Z10axpyKernelPKfS0_Pffi,@function
        .size           _Z10axpyKernelPKfS0_Pffi,(.L_x_2 - _Z10axpyKernelPKfS0_Pffi)
        .other          _Z10axpyKernelPKfS0_Pffi,@"STO_CUDA_ENTRY STV_DEFAULT"
_Z10axpyKernelPKfS0_Pffi:
.text._Z10axpyKernelPKfS0_Pffi:
[----:B------:R-:W-:Y:S01]  /*0000*/  LDC R1, c[0x0][0x37c] ;  /* 0x0000df00ff017b82 */ /* 0x000fe20000000800 */
[----:B------:R-:W0:Y:S07]  /*0010*/  S2R R0, SR_TID.X ;  /* 0x0000000000007919 */ /* 0x000e2e0000002100 */
[----:B------:R-:W0:Y:S01]  /*0020*/  S2UR UR4, SR_CTAID.X ;  /* 0x00000000000479c3 */ /* 0x000e220000002500 */
[----:B------:R-:W1:Y:S07]  /*0030*/  LDCU UR5, c[0x0][0x39c] ;  /* 0x00007380ff0577ac */ /* 0x000e6e0008000800 */
[----:B------:R-:W0:Y:S02]  /*0040*/  LDC R15, c[0x0][0x360] ;  /* 0x0000d800ff0f7b82 */ /* 0x000e240000000800 */
[----:B0-----:R-:W-:-:S05]  /*0050*/  IMAD R0, R15, UR4, R0 ;  /* 0x000000040f007c24 */ /* 0x001fca000f8e0200 */
[----:B-1----:R-:W-:-:S13]  /*0060*/  ISETP.GE.AND P0, PT, R0, UR5, PT ;  /* 0x0000000500007c0c */ /* 0x002fda000bf06270 */
[----:B------:R-:W-:Y:S05]  /*0070*/  @P0 EXIT ;  /* 0x000000000000094d */ /* 0x000fea0003800000 */
[----:B------:R-:W0:Y:S01]  /*0080*/  LDC.64 R12, c[0x0][0x390] ;  /* 0x0000e400ff0c7b82 */ /* 0x000e220000000a00 */
[----:B------:R-:W1:Y:S01]  /*0090*/  LDCU UR4, c[0x0][0x370] ;  /* 0x00006e00ff0477ac */ /* 0x000e620008000800 */
[----:B------:R-:W2:Y:S06]  /*00a0*/  LDCU.64 UR6, c[0x0][0x358] ;  /* 0x00006b00ff0677ac */ /* 0x000eac0008000a00 */
[----:B------:R-:W3:Y:S01]  /*00b0*/  LDC.64 R8, c[0x0][0x380] ;  /* 0x0000e000ff087b82 */ /* 0x000ee20000000a00 */
[----:B------:R-:W4:Y:S07]  /*00c0*/  LDCU UR8, c[0x0][0x398] ;  /* 0x00007300ff0877ac */ /* 0x000f2e0008000800 */
[----:B------:R-:W0:Y:S01]  /*00d0*/  LDC.64 R10, c[0x0][0x388] ;  /* 0x0000e200ff0a7b82 */ /* 0x000e220000000a00 */
[----:B-1----:R-:W-:-:S07]  /*00e0*/  IMAD R15, R15, UR4, RZ ;  /* 0x000000040f0f7c24 */ /* 0x002fce000f8e02ff */
.L_x_0:
[----:B---3--:R-:W-:-:S04]  /*00f0*/  IMAD.WIDE R2, R0, 0x4, R8 ;  /* 0x0000000400027825 */ /* 0x008fc800078e0208 */
[C---:B0-----:R-:W-:Y:S02]  /*0100*/  IMAD.WIDE R4, R0.reuse, 0x4, R10 ;  /* 0x0000000400047825 */ /* 0x041fe400078e020a */
[----:B--2---:R-:W4:Y:S04]  /*0110*/  LDG.E R2, desc[UR6][R2.64] ;  /* 0x0000000602027981 */ /* 0x004f28000c1e1900 */
[----:B------:R-:W4:Y:S01]  /*0120*/  LDG.E R5, desc[UR6][R4.64] ;  /* 0x0000000604057981 */ /* 0x000f22000c1e1900 */
[----:B-1----:R-:W-:Y:S01]  /*0130*/  IMAD.WIDE R6, R0, 0x4, R12 ;  /* 0x0000000400067825 */ /* 0x002fe200078e020c */
[----:B------:R-:W-:-:S04]  /*0140*/  IADD3 R0, PT, PT, R15, R0, RZ ;  /* 0x000000000f007210 */ /* 0x000fc80007ffe0ff */
[----:B------:R-:W-:Y:S01]  /*0150*/  ISETP.GE.AND P0, PT, R0, UR5, PT ;  /* 0x0000000500007c0c */ /* 0x000fe2000bf06270 */
[----:B----4-:R-:W-:-:S05]  /*0160*/  FFMA R17, R2, UR8, R5 ;  /* 0x0000000802117c23 */ /* 0x010fca0008000005 */
[----:B------:R1:W-:Y:S07]  /*0170*/  STG.E desc[UR6][R6.64], R17 ;  /* 0x0000001106007986 */ /* 0x0003ee000c101906 */
[----:B------:R-:W-:Y:S05]  /*0180*/  @!P0 BRA `(.L_x_0) ;  /* 0xfffffffc00d88947 */ /* 0x000fea000383ffff */
[----:B------:R-:W-:Y:S05]  /*0190*/  EXIT ;  /* 0x000000000000794d */ /* 0x000fea0003800000 */
.L_x_1:
[----:B------:R-:W-:-:S00]  /*01a0*/  BRA `(.L_x_1) ;  /* 0xfffffffc00fc7947 */ /* 0x000fc0000383ffff */
[----:B------:R-:W-:-:S00]  /*01b0*/  NOP ;  /* 0x0000000000007918 */ /* 0x000fc00000000000 */
        /* <DEDUP_REMOVED lines=12> */
.L_x_2:


//--------------------- .nv.shared.reserved.0     --------------------------
	.section	.nv.shared.reserved.0,"aw",@nobits
	.weak		__nv_reservedSMEM_offset_0_alias
	.size		__nv_reservedSMEM_offset_0_alias, 0, 64
	.other		__nv_reservedSMEM_offset_0_alias,@"STO_CUDA_RESERVED_SHARED STV_DEFAULT"
__nv_reservedSMEM_offset_0_alias:
	.zero		0
	.zero		64


//--------------------- .nv.constant0._Z10axpyKernelPKfS0_Pffi --------------------------
	.section	.nv.constant0._Z10axpyKernelPKfS0_Pffi,"a",@progbits
	.sectionflags	@""
	.align	4
.nv.constant0._Z10axpyKernelPKfS0_Pffi:
	.zero		928


//--------------------- SYMBOLS --------------------------

	.type		.nv.reservedSmem.offset0,@object
	.size		.nv.reservedSmem.offset0,0x4
